	.headerflags	@"EF_CUDA_TEXMODE_UNIFIED EF_CUDA_64BIT_ADDRESS EF_CUDA_ACCELERATORS EF_CUDA_SM90 EF_CUDA_VIRTUAL_SM(EF_CUDA_SM90)"
	.elftype	@"ET_EXEC"


//--------------------- .nv.info                  --------------------------
	.section	.nv.info,"",@"SHT_CUDA_INFO"
	.align	4


	//----- nvinfo : EIATTR_REGCOUNT
	.align		4
        /*0000*/ 	.byte	0x04, 0x2f
        /*0002*/ 	.short	(.L_1 - .L_0)
	.align		4
.L_0:
        /*0004*/ 	.word	index@(triton_poi_fused_cat_33)
        /*0008*/ 	.word	0x0000001e


	//----- nvinfo : EIATTR_MIN_STACK_SIZE
	.align		4
.L_1:
        /*000c*/ 	.byte	0x04, 0x12
        /*000e*/ 	.short	(.L_3 - .L_2)
	.align		4
.L_2:
        /*0010*/ 	.word	index@(triton_poi_fused_cat_33)
        /*0014*/ 	.word	0x00000000


	//----- nvinfo : EIATTR_FRAME_SIZE
	.align		4
.L_3:
        /*0018*/ 	.byte	0x04, 0x11
        /*001a*/ 	.short	(.L_5 - .L_4)
	.align		4
.L_4:
        /*001c*/ 	.word	index@(triton_poi_fused_cat_33)
        /*0020*/ 	.word	0x00000000


	//----- nvinfo : EIATTR_MIN_STACK_SIZE
	.align		4
.L_5:
        /*0024*/ 	.byte	0x04, 0x12
        /*0026*/ 	.short	(.L_7 - .L_6)
	.align		4
.L_6:
        /*0028*/ 	.word	index@(triton_poi_fused_cat_33)
        /*002c*/ 	.word	0x00000000
.L_7:


//--------------------- .nv.info.triton_poi_fused_cat_33 --------------------------
	.section	.nv.info.triton_poi_fused_cat_33,"",@"SHT_CUDA_INFO"
	.sectionflags	@""
	.align	4


	//----- nvinfo : EIATTR_CUDA_API_VERSION
	.align		4
        /*0000*/ 	.byte	0x04, 0x37
        /*0002*/ 	.short	(.L_9 - .L_8)
.L_8:
        /*0004*/ 	.word	0x0000007c


	//----- nvinfo : EIATTR_KPARAM_INFO
	.align		4
.L_9:
        /*0008*/ 	.byte	0x04, 0x17
        /*000a*/ 	.short	(.L_11 - .L_10)
.L_10:
        /*000c*/ 	.word	0x00000000
        /*0010*/ 	.short	0x0009
        /*0012*/ 	.short	0x0048
        /*0014*/ 	.byte	0x00, 0xf0, 0x11, 0x00


	//----- nvinfo : EIATTR_KPARAM_INFO
	.align		4
.L_11:
        /*0018*/ 	.byte	0x04, 0x17
        /*001a*/ 	.short	(.L_13 - .L_12)
.L_12:
        /*001c*/ 	.word	0x00000000
        /*0020*/ 	.short	0x0008
        /*0022*/ 	.short	0x0040
        /*0024*/ 	.byte	0x00, 0xf4, 0x21, 0x00


	//----- nvinfo : EIATTR_KPARAM_INFO
	.align		4
.L_13:
        /*0028*/ 	.byte	0x04, 0x17
        /*002a*/ 	.short	(.L_15 - .L_14)
.L_14:
        /*002c*/ 	.word	0x00000000
        /*0030*/ 	.short	0x0007
        /*0032*/ 	.short	0x0038
        /*0034*/ 	.byte	0x00, 0xf4, 0x21, 0x00


	//----- nvinfo : EIATTR_KPARAM_INFO
	.align		4
.L_15:
        /*0038*/ 	.byte	0x04, 0x17
        /*003a*/ 	.short	(.L_17 - .L_16)
.L_16:
        /*003c*/ 	.word	0x00000000
        /*0040*/ 	.short	0x0006
        /*0042*/ 	.short	0x0030
        /*0044*/ 	.byte	0x00, 0xf4, 0x21, 0x00


	//----- nvinfo : EIATTR_KPARAM_INFO
	.align		4
.L_17:
        /*0048*/ 	.byte	0x04, 0x17
        /*004a*/ 	.short	(.L_19 - .L_18)
.L_18:
        /*004c*/ 	.word	0x00000000
        /*0050*/ 	.short	0x0005
        /*0052*/ 	.short	0x0028
        /*0054*/ 	.byte	0x00, 0xf4, 0x21, 0x00


	//----- nvinfo : EIATTR_KPARAM_INFO
	.align		4
.L_19:
        /*0058*/ 	.byte	0x04, 0x17
        /*005a*/ 	.short	(.L_21 - .L_20)
.L_20:
        /*005c*/ 	.word	0x00000000
        /*0060*/ 	.short	0x0004
        /*0062*/ 	.short	0x0020
        /*0064*/ 	.byte	0x00, 0xf4, 0x21, 0x00


	//----- nvinfo : EIATTR_KPARAM_INFO
	.align		4
.L_21:
        /*0068*/ 	.byte	0x04, 0x17
        /*006a*/ 	.short	(.L_23 - .L_22)
.L_22:
        /*006c*/ 	.word	0x00000000
        /*0070*/ 	.short	0x0003
        /*0072*/ 	.short	0x0018
        /*0074*/ 	.byte	0x00, 0xf4, 0x21, 0x00


	//----- nvinfo : EIATTR_KPARAM_INFO
	.align		4
.L_23:
        /*0078*/ 	.byte	0x04, 0x17
        /*007a*/ 	.short	(.L_25 - .L_24)
.L_24:
        /*007c*/ 	.word	0x00000000
        /*0080*/ 	.short	0x0002
        /*0082*/ 	.short	0x0010
        /*0084*/ 	.byte	0x00, 0xf4, 0x21, 0x00


	//----- nvinfo : EIATTR_KPARAM_INFO
	.align		4
.L_25:
        /*0088*/ 	.byte	0x04, 0x17
        /*008a*/ 	.short	(.L_27 - .L_26)
.L_26:
        /*008c*/ 	.word	0x00000000
        /*0090*/ 	.short	0x0001
        /*0092*/ 	.short	0x0008
        /*0094*/ 	.byte	0x00, 0xf4, 0x21, 0x00


	//----- nvinfo : EIATTR_KPARAM_INFO
	.align		4
.L_27:
        /*0098*/ 	.byte	0x04, 0x17
        /*009a*/ 	.short	(.L_29 - .L_28)
.L_28:
        /*009c*/ 	.word	0x00000000
        /*00a0*/ 	.short	0x0000
        /*00a2*/ 	.short	0x0000
        /*00a4*/ 	.byte	0x00, 0xf4, 0x21, 0x00


	//----- nvinfo : EIATTR_SPARSE_MMA_MASK
	.align		4
.L_29:
        /*00a8*/ 	.byte	0x03, 0x50
        /*00aa*/ 	.short	0x0000


	//----- nvinfo : EIATTR_MAXREG_COUNT
	.align		4
        /*00ac*/ 	.byte	0x03, 0x1b
        /*00ae*/ 	.short	0x00ff


	//----- nvinfo : EIATTR_EXIT_INSTR_OFFSETS
	.align		4
        /*00b0*/ 	.byte	0x04, 0x1c
        /*00b2*/ 	.short	(.L_31 - .L_30)


	//   ....[0]....
.L_30:
        /*00b4*/ 	.word	0x00000950


	//----- nvinfo : EIATTR_REQNTID
	.align		4
.L_31:
        /*00b8*/ 	.byte	0x04, 0x10
        /*00ba*/ 	.short	(.L_33 - .L_32)
.L_32:
        /*00bc*/ 	.word	0x00000100
        /*00c0*/ 	.word	0x00000001
        /*00c4*/ 	.word	0x00000001


	//----- nvinfo : EIATTR_CBANK_PARAM_SIZE
	.align		4
.L_33:
        /*00c8*/ 	.byte	0x03, 0x19
        /*00ca*/ 	.short	0x004c


	//----- nvinfo : EIATTR_PARAM_CBANK
	.align		4
        /*00cc*/ 	.byte	0x04, 0x0a
        /*00ce*/ 	.short	(.L_35 - .L_34)
	.align		4
.L_34:
        /*00d0*/ 	.word	index@(.nv.constant0.triton_poi_fused_cat_33)
        /*00d4*/ 	.short	0x0210
        /*00d6*/ 	.short	0x004c


	//----- nvinfo : EIATTR_SW_WAR
	.align		4
.L_35:
        /*00d8*/ 	.byte	0x04, 0x36
        /*00da*/ 	.short	(.L_37 - .L_36)
.L_36:
        /*00dc*/ 	.word	0x00000008
.L_37:


//--------------------- .nv.callgraph             --------------------------
	.section	.nv.callgraph,"",@"SHT_CUDA_CALLGRAPH"
	.align	4
	.sectionentsize	8
	.align		4
        /*0000*/ 	.word	0x00000000
	.align		4
        /*0004*/ 	.word	0xffffffff
	.align		4
        /*0008*/ 	.word	0x00000000
	.align		4
        /*000c*/ 	.word	0xfffffffe
	.align		4
        /*0010*/ 	.word	0x00000000
	.align		4
        /*0014*/ 	.word	0xfffffffd
	.align		4
        /*0018*/ 	.word	0x00000000
	.align		4
        /*001c*/ 	.word	0xfffffffc


//--------------------- .text.triton_poi_fused_cat_33 --------------------------
	.section	.text.triton_poi_fused_cat_33,"ax",@progbits
	.align	128
        .global         triton_poi_fused_cat_33
        .type           triton_poi_fused_cat_33,@function
        .size           triton_poi_fused_cat_33,(.L_x_1 - triton_poi_fused_cat_33)
        .other          triton_poi_fused_cat_33,@"STO_CUDA_ENTRY STV_DEFAULT"
triton_poi_fused_cat_33:
.text.triton_poi_fused_cat_33:
[----:B------:R-:W-:Y:S01]  /*0000*/  LDC R1, c[0x0][0x28] ;  /* 0x00000a00ff017b82 */ /* 0x000fe20000000800 */
[----:B------:R-:W1:Y:S07]  /*0010*/  S2R R0, SR_TID.X ;  /* 0x0000000000007919 */ /* 0x000e6e0000002100 */
[----:B------:R-:W2:Y:S01]  /*0020*/  LDC.64 R4, c[0x0][0x218] ;  /* 0x00008600ff047b82 */ /* 0x000ea20000000a00 */
[----:B------:R-:W-:Y:S01]  /*0030*/  CS2R R14, SRZ ;  /* 0x00000000000e7805 */ /* 0x000fe2000001ff00 */
[----:B------:R-:W-:Y:S01]  /*0040*/  ULDC.64 UR4, c[0x0][0x208] ;  /* 0x0000820000047ab9 */ /* 0x000fe20000000a00 */
[----:B------:R-:W3:Y:S05]  /*0050*/  S2R R3, SR_CTAID.X ;  /* 0x0000000000037919 */ /* 0x000eea0000002500 */
[----:B------:R-:W4:Y:S08]  /*0060*/  LDC.64 R8, c[0x0][0x220] ;  /* 0x00008800ff087b82 */ /* 0x000f300000000a00 */
[----:B------:R-:W5:Y:S01]  /*0070*/  LDC.64 R16, c[0x0][0x230] ;  /* 0x00008c00ff107b82 */ /* 0x000f620000000a00 */
[----:B------:R-:W-:Y:S01]  /*0080*/  CS2R R10, SRZ ;  /* 0x00000000000a7805 */ /* 0x000fe2000001ff00 */
[----:B------:R-:W-:Y:S01]  /*0090*/  ULDC.64 UR6, c[0x0][0x228] ;  /* 0x00008a0000067ab9 */ /* 0x000fe20000000a00 */
[----:B-1----:R-:W-:-:S05]  /*00a0*/  IMAD.SHL.U32 R0, R0, 0x2, RZ ;  /* 0x0000000200007824 */ /* 0x002fca00078e00ff */
[----:B------:R-:W-:-:S05]  /*00b0*/  LOP3.LUT R0, R0, 0x1fe, RZ, 0xc0, !PT ;  /* 0x000001fe00007812 */ /* 0x000fca00078ec0ff */
[----:B---3--:R-:W-:-:S05]  /*00c0*/  IMAD R2, R3, 0x200, R0 ;  /* 0x0000020003027824 */ /* 0x008fca00078e0200 */
[----:B------:R-:W-:-:S04]  /*00d0*/  SHF.R.S32.HI R19, RZ, 0x1f, R2 ;  /* 0x0000001fff137819 */ /* 0x000fc80000011402 */
[CC--:B------:R-:W-:Y:S02]  /*00e0*/  LEA.HI R0, R19.reuse, R2.reuse, RZ, 0xa ;  /* 0x0000000213007211 */ /* 0x0c0fe400078f50ff */
[----:B------:R-:W-:Y:S02]  /*00f0*/  LEA.HI R7, R19, R2, RZ, 0x5 ;  /* 0x0000000213077211 */ /* 0x000fe400078f28ff */
[----:B------:R-:W-:Y:S02]  /*0100*/  SHF.R.S32.HI R13, RZ, 0xa, R0 ;  /* 0x0000000aff0d7819 */ /* 0x000fe40000011400 */
[----:B------:R-:W-:Y:S02]  /*0110*/  SHF.R.S32.HI R12, RZ, 0x5, R7 ;  /* 0x00000005ff0c7819 */ /* 0x000fe40000011407 */
[----:B------:R-:W-:-:S04]  /*0120*/  LEA.HI R3, R13, R13, RZ, 0x5 ;  /* 0x0000000d0d037211 */ /* 0x000fc800078f28ff */
[----:B------:R-:W-:Y:S02]  /*0130*/  LOP3.LUT R6, R3, 0xffffffe0, RZ, 0xc0, !PT ;  /* 0xffffffe003067812 */ /* 0x000fe400078ec0ff */
[----:B------:R-:W-:-:S03]  /*0140*/  LEA.HI R3, R12, R12, RZ, 0x5 ;  /* 0x0000000c0c037211 */ /* 0x000fc600078f28ff */
[----:B------:R-:W-:Y:S01]  /*0150*/  IMAD.IADD R13, R13, 0x1, -R6 ;  /* 0x000000010d0d7824 */ /* 0x000fe200078e0a06 */
[----:B------:R-:W-:-:S04]  /*0160*/  LOP3.LUT R3, R3, 0xffffffe0, RZ, 0xc0, !PT ;  /* 0xffffffe003037812 */ /* 0x000fc800078ec0ff */
[----:B------:R-:W-:Y:S01]  /*0170*/  ISETP.GE.AND P0, PT, R13, 0x10, PT ;  /* 0x000000100d00780c */ /* 0x000fe20003f06270 */
[----:B------:R-:W-:Y:S01]  /*0180*/  IMAD.IADD R12, R12, 0x1, -R3 ;  /* 0x000000010c0c7824 */ /* 0x000fe200078e0a03 */
[----:B------:R-:W-:-:S03]  /*0190*/  LOP3.LUT R3, R7, 0xffffffe0, RZ, 0xc0, !PT ;  /* 0xffffffe007037812 */ /* 0x000fc600078ec0ff */
[----:B--2---:R-:W-:Y:S01]  /*01a0*/  IMAD.WIDE R20, R12, 0x8, R4 ;  /* 0x000000080c147825 */ /* 0x004fe200078e0204 */
[----:B------:R-:W-:-:S03]  /*01b0*/  CS2R R4, SRZ ;  /* 0x0000000000047805 */ /* 0x000fc6000001ff00 */
[----:B------:R-:W-:-:S04]  /*01c0*/  IMAD.IADD R3, R2, 0x1, -R3 ;  /* 0x0000000102037824 */ /* 0x000fc800078e0a03 */
[----:B------:R-:W2:Y:S01]  /*01d0*/  @!P0 LDG.E.EL.64 R14, desc[UR4][R20.64] ;  /* 0x00000004140e8981 */ /* 0x000ea2000c2e1b00 */
[----:B------:R-:W-:Y:S01]  /*01e0*/  CS2R R6, SRZ ;  /* 0x0000000000067805 */ /* 0x000fe2000001ff00 */
[----:B----4-:R-:W-:Y:S01]  /*01f0*/  IMAD.WIDE R22, R3, 0x8, R8 ;  /* 0x0000000803167825 */ /* 0x010fe200078e0208 */
[----:B------:R-:W-:-:S04]  /*0200*/  CS2R R8, SRZ ;  /* 0x0000000000087805 */ /* 0x000fc8000001ff00 */
[----:B------:R-:W3:Y:S01]  /*0210*/  @!P0 LDG.E.EL.128 R4, desc[UR4][R22.64] ;  /* 0x0000000416048981 */ /* 0x000ee2000c2e1d00 */
[----:B-----5:R-:W-:-:S05]  /*0220*/  IMAD.WIDE R16, R3, 0x8, R16 ;  /* 0x0000000803107825 */ /* 0x020fca00078e0210 */
[----:B------:R1:W4:Y:S01]  /*0230*/  @!P0 LDG.E.EL.128 R8, desc[UR4][R16.64] ;  /* 0x0000000410088981 */ /* 0x000322000c2e1d00 */
[----:B------:R-:W-:-:S04]  /*0240*/  LEA.HI R19, R19, R2, RZ, 0xf ;  /* 0x0000000213137211 */ /* 0x000fc800078f78ff */
[----:B------:R-:W-:Y:S02]  /*0250*/  LOP3.LUT R26, R19, 0xffff8000, RZ, 0xc0, !PT ;  /* 0xffff8000131a7812 */ /* 0x000fe400078ec0ff */
[----:B--2---:R-:W-:Y:S02]  /*0260*/  SEL R20, R15, RZ, !P0 ;  /* 0x000000ff0f147207 */ /* 0x004fe40004000000 */
[----:B------:R-:W-:Y:S02]  /*0270*/  SEL R18, R14, RZ, !P0 ;  /* 0x000000ff0e127207 */ /* 0x000fe40004000000 */
[----:B------:R-:W-:Y:S02]  /*0280*/  SHF.R.U32.HI R15, RZ, 0x1b, R20 ;  /* 0x0000001bff0f7819 */ /* 0x000fe40000011614 */
[----:B---3--:R-:W-:Y:S02]  /*0290*/  SEL R23, R5, RZ, !P0 ;  /* 0x000000ff05177207 */ /* 0x008fe40004000000 */
[----:B------:R-:W-:-:S02]  /*02a0*/  LOP3.LUT R15, R15, 0x10, RZ, 0xc0, !PT ;  /* 0x000000100f0f7812 */ /* 0x000fc400078ec0ff */
[----:B------:R-:W-:Y:S02]  /*02b0*/  SEL R5, R6, RZ, !P0 ;  /* 0x000000ff06057207 */ /* 0x000fe40004000000 */
[----:B------:R-:W-:Y:S02]  /*02c0*/  IADD3 R24, P1, R15, R18, RZ ;  /* 0x000000120f187210 */ /* 0x000fe40007f3e0ff */
[----:B------:R-:W-:Y:S02]  /*02d0*/  SEL R18, R7, RZ, !P0 ;  /* 0x000000ff07127207 */ /* 0x000fe40004000000 */
[----:B------:R-:W-:Y:S01]  /*02e0*/  SEL R14, R4, RZ, !P0 ;  /* 0x000000ff040e7207 */ /* 0x000fe20004000000 */
[----:B------:R-:W-:Y:S01]  /*02f0*/  IMAD.X R7, RZ, RZ, R20, P1 ;  /* 0x000000ffff077224 */ /* 0x000fe200008e0614 */
[----:B------:R-:W-:Y:S01]  /*0300*/  SHF.R.U32.HI R21, RZ, 0x19, R23 ;  /* 0x00000019ff157819 */ /* 0x000fe20000011617 */
[----:B------:R-:W-:Y:S01]  /*0310*/  IMAD.SHL.U32 R6, R24, 0x40, RZ ;  /* 0x0000004018067824 */ /* 0x000fe200078e00ff */
[----:B-1----:R-:W-:-:S02]  /*0320*/  LEA R17, P1, R5, UR6, 0x2 ;  /* 0x0000000605117c11 */ /* 0x002fc4000f8210ff */
[----:B------:R-:W-:Y:S02]  /*0330*/  LEA R16, P2, R14, UR6, 0x2 ;  /* 0x000000060e107c11 */ /* 0x000fe4000f8410ff */
[----:B------:R-:W-:Y:S02]  /*0340*/  LOP3.LUT R21, R21, 0x40, RZ, 0xc0, !PT ;  /* 0x0000004015157812 */ /* 0x000fe400078ec0ff */
[--C-:B------:R-:W-:Y:S02]  /*0350*/  SHF.R.U32.HI R15, RZ, 0x19, R18.reuse ;  /* 0x00000019ff0f7819 */ /* 0x100fe40000011612 */
[----:B------:R-:W-:Y:S02]  /*0360*/  LEA.HI.X R5, R5, UR7, R18, 0x2, P1 ;  /* 0x0000000705057c11 */ /* 0x000fe400088f1412 */
[----:B----4-:R-:W-:Y:S02]  /*0370*/  SEL R20, R9, RZ, !P0 ;  /* 0x000000ff09147207 */ /* 0x010fe40004000000 */
[----:B------:R-:W-:-:S02]  /*0380*/  SEL R18, R11, RZ, !P0 ;  /* 0x000000ff0b127207 */ /* 0x000fc40004000000 */
[----:B------:R-:W-:Y:S02]  /*0390*/  SHF.L.U64.HI R4, R24, 0x6, R7 ;  /* 0x0000000618047819 */ /* 0x000fe40000010207 */
[----:B------:R-:W-:Y:S02]  /*03a0*/  LEA.HI.X R7, R14, UR7, R23, 0x2, P2 ;  /* 0x000000070e077c11 */ /* 0x000fe400090f1417 */
[----:B------:R-:W-:Y:S02]  /*03b0*/  IADD3 R16, P4, P3, R6, R16, R21 ;  /* 0x0000001006107210 */ /* 0x000fe40007b9e015 */
[----:B------:R-:W-:Y:S02]  /*03c0*/  SEL R23, R8, RZ, !P0 ;  /* 0x000000ff08177207 */ /* 0x000fe40004000000 */
[----:B------:R-:W-:Y:S02]  /*03d0*/  SEL R21, R10, RZ, !P0 ;  /* 0x000000ff0a157207 */ /* 0x000fe40004000000 */
[----:B------:R-:W-:-:S02]  /*03e0*/  SHF.R.U32.HI R11, RZ, 0x19, R20 ;  /* 0x00000019ff0b7819 */ /* 0x000fc40000011614 */
[----:B------:R-:W-:Y:S02]  /*03f0*/  SHF.R.U32.HI R9, RZ, 0x19, R18 ;  /* 0x00000019ff097819 */ /* 0x000fe40000011612 */
[----:B------:R-:W-:Y:S02]  /*0400*/  LOP3.LUT R15, R15, 0x40, RZ, 0xc0, !PT ;  /* 0x000000400f0f7812 */ /* 0x000fe400078ec0ff */
[----:B------:R-:W-:Y:S02]  /*0410*/  LEA R10, P5, R23, UR6, 0x2 ;  /* 0x00000006170a7c11 */ /* 0x000fe4000f8a10ff */
[----:B------:R-:W-:Y:S02]  /*0420*/  LEA R8, P6, R21, UR6, 0x2 ;  /* 0x0000000615087c11 */ /* 0x000fe4000f8c10ff */
[----:B------:R-:W-:Y:S02]  /*0430*/  LOP3.LUT R11, R11, 0x40, RZ, 0xc0, !PT ;  /* 0x000000400b0b7812 */ /* 0x000fe400078ec0ff */
[----:B------:R-:W-:-:S02]  /*0440*/  LOP3.LUT R9, R9, 0x40, RZ, 0xc0, !PT ;  /* 0x0000004009097812 */ /* 0x000fc400078ec0ff */
[----:B------:R-:W-:Y:S02]  /*0450*/  IADD3 R14, P2, P1, R6, R17, R15 ;  /* 0x00000011060e7210 */ /* 0x000fe4000795e00f */
[----:B------:R-:W-:Y:S02]  /*0460*/  LEA.HI.X R23, R23, UR7, R20, 0x2, P5 ;  /* 0x0000000717177c11 */ /* 0x000fe4000a8f1414 */
[----:B------:R-:W-:Y:S01]  /*0470*/  LEA.HI.X R21, R21, UR7, R18, 0x2, P6 ;  /* 0x0000000715157c11 */ /* 0x000fe2000b0f1412 */
[----:B------:R-:W-:Y:S01]  /*0480*/  IMAD.MOV.U32 R18, RZ, RZ, RZ ;  /* 0x000000ffff127224 */ /* 0x000fe200078e00ff */
[----:B------:R-:W-:Y:S02]  /*0490*/  IADD3.X R17, R4, R7, RZ, P4, P3 ;  /* 0x0000000704117210 */ /* 0x000fe400027e64ff */
[----:B------:R-:W-:Y:S02]  /*04a0*/  CS2R R24, SRZ ;  /* 0x0000000000187805 */ /* 0x000fe4000001ff00 */
[C---:B------:R-:W-:Y:S01]  /*04b0*/  IADD3 R10, P5, P6, R6.reuse, R10, R11 ;  /* 0x0000000a060a7210 */ /* 0x040fe20007ebe00b */
[----:B------:R-:W-:Y:S01]  /*04c0*/  ULDC.64 UR6, c[0x0][0x248] ;  /* 0x0000920000067ab9 */ /* 0x000fe20000000a00 */
[----:B------:R-:W-:-:S02]  /*04d0*/  IADD3 R8, P3, P4, R6, R8, R9 ;  /* 0x0000000806087210 */ /* 0x000fc40007c7e009 */
[C---:B------:R-:W-:Y:S01]  /*04e0*/  IADD3.X R15, R4.reuse, R5, RZ, P2, P1 ;  /* 0x00000005040f7210 */ /* 0x040fe200017e24ff */
[----:B------:R-:W1:Y:S01]  /*04f0*/  LDC.64 R6, c[0x0][0x210] ;  /* 0x00008400ff067b82 */ /* 0x000e620000000a00 */
[C---:B------:R-:W-:Y:S02]  /*0500*/  IADD3.X R11, R4.reuse, R23, RZ, P5, P6 ;  /* 0x00000017040b7210 */ /* 0x040fe40002fec4ff */
[----:B------:R-:W-:Y:S01]  /*0510*/  IADD3.X R9, R4, R21, RZ, P3, P4 ;  /* 0x0000001504097210 */ /* 0x000fe20001fe84ff */
[----:B------:R-:W-:Y:S01]  /*0520*/  IMAD.SHL.U32 R21, R13, 0x100, RZ ;  /* 0x000001000d157824 */ /* 0x000fe200078e00ff */
[----:B------:R-:W-:-:S03]  /*0530*/  SHF.R.S32.HI R20, RZ, 0xf, R19 ;  /* 0x0000000fff147819 */ /* 0x000fc60000011413 */
[----:B------:R-:W2:Y:S01]  /*0540*/  LDC.64 R4, c[0x0][0x238] ;  /* 0x00008e00ff047b82 */ /* 0x000ea20000000a00 */
[----:B------:R-:W-:-:S04]  /*0550*/  IMAD.WIDE R16, R21, 0x4, R16 ;  /* 0x0000000415107825 */ /* 0x000fc800078e0210 */
[----:B------:R-:W-:-:S04]  /*0560*/  IMAD.WIDE R14, R21, 0x4, R14 ;  /* 0x00000004150e7825 */ /* 0x000fc800078e020e */
[----:B------:R-:W-:-:S04]  /*0570*/  IMAD.WIDE R10, R21, 0x4, R10 ;  /* 0x00000004150a7825 */ /* 0x000fc800078e020a */
[----:B------:R-:W-:-:S04]  /*0580*/  IMAD.WIDE R8, R21, 0x4, R8 ;  /* 0x0000000415087825 */ /* 0x000fc800078e0208 */
[----:B------:R-:W-:-:S04]  /*0590*/  IMAD.SHL.U32 R23, R20, 0x1000, RZ ;  /* 0x0000100014177824 */ /* 0x000fc800078e00ff */
[----:B------:R-:W-:-:S04]  /*05a0*/  IMAD.WIDE R16, R23, 0x4, R16 ;  /* 0x0000000417107825 */ /* 0x000fc800078e0210 */
[C---:B------:R-:W-:Y:S01]  /*05b0*/  IMAD.WIDE R14, R23.reuse, 0x4, R14 ;  /* 0x00000004170e7825 */ /* 0x040fe200078e020e */
[----:B------:R3:W4:Y:S03]  /*05c0*/  @!P0 LDG.E.EL R18, desc[UR4][R16.64] ;  /* 0x0000000410128981 */ /* 0x000726000c2e1900 */
[----:B------:R-:W-:Y:S01]  /*05d0*/  IMAD.WIDE R10, R23, 0x4, R10 ;  /* 0x00000004170a7825 */ /* 0x000fe200078e020a */
[----:B------:R-:W-:Y:S01]  /*05e0*/  ISETP.GT.AND P1, PT, R13, 0xf, PT ;  /* 0x0000000f0d00780c */ /* 0x000fe20003f24270 */
[----:B------:R-:W5:Y:S02]  /*05f0*/  @!P0 LDG.E.EL R24, desc[UR4][R14.64] ;  /* 0x000000040e188981 */ /* 0x000f64000c2e1900 */
[----:B------:R-:W-:Y:S02]  /*0600*/  IMAD.WIDE R22, R23, 0x4, R8 ;  /* 0x0000000417167825 */ /* 0x000fe400078e0208 */
[----:B------:R-:W1:Y:S01]  /*0610*/  LDC.64 R8, c[0x0][0x240] ;  /* 0x00009000ff087b82 */ /* 0x000e620000000a00 */
[----:B------:R2:W5:Y:S01]  /*0620*/  @!P0 LDG.E.EL R25, desc[UR4][R10.64] ;  /* 0x000000040a198981 */ /* 0x000562000c2e1900 */
[----:B------:R-:W-:-:S02]  /*0630*/  IMAD.SHL.U32 R19, R20, 0x4000, RZ ;  /* 0x0000400014137824 */ /* 0x000fc400078e00ff */
[----:B------:R-:W-:-:S03]  /*0640*/  IMAD.MOV.U32 R21, RZ, RZ, RZ ;  /* 0x000000ffff157224 */ /* 0x000fc600078e00ff */
[----:B---3--:R-:W-:Y:S01]  /*0650*/  IADD3 R17, R19, R2, -R26 ;  /* 0x0000000213117210 */ /* 0x008fe20007ffe81a */
[----:B--2---:R-:W-:Y:S01]  /*0660*/  IMAD.WIDE R26, R3, 0x4, R4 ;  /* 0x00000004031a7825 */ /* 0x004fe200078e0204 */
[----:B------:R-:W-:Y:S02]  /*0670*/  LOP3.LUT R3, R0, 0xfffffc00, RZ, 0xc0, !PT ;  /* 0xfffffc0000037812 */ /* 0x000fe400078ec0ff */
[----:B------:R-:W-:Y:S01]  /*0680*/  CS2R R4, SRZ ;  /* 0x0000000000047805 */ /* 0x000fe2000001ff00 */
[----:B------:R-:W2:Y:S01]  /*0690*/  @!P0 LDG.E.EL R21, desc[UR4][R22.64] ;  /* 0x0000000416158981 */ /* 0x000ea2000c2e1900 */
[----:B------:R-:W-:Y:S02]  /*06a0*/  IMAD.SHL.U32 R13, R13, 0x400, RZ ;  /* 0x000004000d0d7824 */ /* 0x000fe400078e00ff */
[----:B------:R-:W-:Y:S01]  /*06b0*/  IMAD.IADD R0, R2, 0x1, -R3 ;  /* 0x0000000102007824 */ /* 0x000fe200078e0a03 */
[----:B------:R-:W-:Y:S01]  /*06c0*/  SHF.R.S32.HI R10, RZ, 0x1f, R19 ;  /* 0x0000001fff0a7819 */ /* 0x000fe20000011413 */
[----:B-1----:R-:W-:Y:S01]  /*06d0*/  IMAD.WIDE R16, R17, 0x4, R6 ;  /* 0x0000000411107825 */ /* 0x002fe200078e0206 */
[----:B------:R-:W-:-:S02]  /*06e0*/  CS2R R6, SRZ ;  /* 0x0000000000067805 */ /* 0x000fc4000001ff00 */
[----:B------:R-:W-:Y:S01]  /*06f0*/  SHF.R.S32.HI R3, RZ, 0x1f, R13 ;  /* 0x0000001fff037819 */ /* 0x000fe2000001140d */
[----:B------:R-:W3:Y:S01]  /*0700*/  @!P0 LDG.E.EL.64 R4, desc[UR4][R26.64] ;  /* 0x000000041a048981 */ /* 0x000ee2000c2e1b00 */
[----:B------:R-:W-:Y:S02]  /*0710*/  IADD3 R19, P2, P3, R13, R0, R19 ;  /* 0x000000000d137210 */ /* 0x000fe40007b5e013 */
[----:B------:R-:W-:Y:S01]  /*0720*/  SHF.R.S32.HI R11, RZ, 0x1f, R0 ;  /* 0x0000001fff0b7819 */ /* 0x000fe20000011400 */
[----:B------:R-:W-:Y:S01]  /*0730*/  IMAD.MOV.U32 R0, RZ, RZ, RZ ;  /* 0x000000ffff007224 */ /* 0x000fe200078e00ff */
[----:B------:R1:W3:Y:S02]  /*0740*/  @!P0 LDG.E.64 R6, desc[UR4][R16.64] ;  /* 0x0000000410068981 */ /* 0x0002e4000c1e1b00 */
[----:B------:R-:W-:Y:S01]  /*0750*/  IADD3.X R10, R3, R11, R10, P2, P3 ;  /* 0x0000000b030a7210 */ /* 0x000fe200017e640a */
[----:B------:R-:W-:Y:S02]  /*0760*/  IMAD.MOV.U32 R3, RZ, RZ, RZ ;  /* 0x000000ffff037224 */ /* 0x000fe400078e00ff */
[----:B0-----:R-:W-:Y:S01]  /*0770*/  IMAD.WIDE R12, R12, 0x4, R8 ;  /* 0x000000040c0c7825 */ /* 0x001fe200078e0208 */
[----:B------:R-:W-:-:S02]  /*0780*/  LEA R14, P2, R19, UR6, 0x2 ;  /* 0x00000006130e7c11 */ /* 0x000fc4000f8410ff */
[----:B------:R-:W-:Y:S02]  /*0790*/  CS2R R8, SRZ ;  /* 0x0000000000087805 */ /* 0x000fe4000001ff00 */
[----:B------:R-:W3:Y:S01]  /*07a0*/  @!P0 LDG.E.EL R0, desc[UR4][R12.64] ;  /* 0x000000040c008981 */ /* 0x000ee2000c2e1900 */
[----:B------:R-:W-:Y:S02]  /*07b0*/  LEA.HI.X R15, R19, UR7, R10, 0x2, P2 ;  /* 0x00000007130f7c11 */ /* 0x000fe400090f140a */
[----:B------:R-:W0:Y:S01]  /*07c0*/  LDC.64 R10, c[0x0][0x250] ;  /* 0x00009400ff0a7b82 */ /* 0x000e220000000a00 */
[----:B------:R0:W3:Y:S04]  /*07d0*/  @!P0 LDG.E.EL R3, desc[UR4][R12.64] ;  /* 0x000000040c038981 */ /* 0x0000e8000c2e1900 */
[----:B------:R-:W3:Y:S01]  /*07e0*/  @P1 LDG.E.64 R8, desc[UR4][R14.64+-0x10000] ;  /* 0xff0000040e081981 */ /* 0x000ee2000c1e1b00 */
[----:B0-----:R-:W-:Y:S01]  /*07f0*/  IMAD.WIDE R10, R2, 0x4, R10 ;  /* 0x00000004020a7825 */ /* 0x001fe200078e020a */
[----:B----4-:R-:W-:-:S02]  /*0800*/  SEL R19, R18, RZ, !P0 ;  /* 0x000000ff12137207 */ /* 0x010fc40004000000 */
[----:B-----5:R-:W-:Y:S02]  /*0810*/  SEL R24, R24, RZ, !P0 ;  /* 0x000000ff18187207 */ /* 0x020fe40004000000 */
[----:B-1----:R-:W-:-:S05]  /*0820*/  SEL R16, R25, RZ, !P0 ;  /* 0x000000ff19107207 */ /* 0x002fca0004000000 */
[----:B------:R-:W-:Y:S01]  /*0830*/  FADD R16, -R19, R16 ;  /* 0x0000001013107221 */ /* 0x000fe20000000100 */
[----:B--2---:R-:W-:-:S05]  /*0840*/  SEL R21, R21, RZ, !P0 ;  /* 0x000000ff15157207 */ /* 0x004fca0004000000 */
[----:B------:R-:W-:Y:S01]  /*0850*/  FADD R21, -R24, R21 ;  /* 0x0000001518157221 */ /* 0x000fe20000000100 */
[----:B---3--:R-:W-:Y:S02]  /*0860*/  SEL R4, R4, RZ, !P0 ;  /* 0x000000ff04047207 */ /* 0x008fe40004000000 */
[----:B------:R-:W-:Y:S02]  /*0870*/  SEL R5, R5, RZ, !P0 ;  /* 0x000000ff05057207 */ /* 0x000fe40004000000 */
[----:B------:R-:W-:Y:S01]  /*0880*/  SEL R13, R6, RZ, !P0 ;  /* 0x000000ff060d7207 */ /* 0x000fe20004000000 */
[----:B------:R-:W-:Y:S01]  /*0890*/  FFMA R4, R16, R4, R19 ;  /* 0x0000000410047223 */ /* 0x000fe20000000013 */
[----:B------:R-:W-:Y:S01]  /*08a0*/  SEL R6, R7, RZ, !P0 ;  /* 0x000000ff07067207 */ /* 0x000fe20004000000 */
[----:B------:R-:W-:Y:S02]  /*08b0*/  FFMA R5, R21, R5, R24 ;  /* 0x0000000515057223 */ /* 0x000fe40000000018 */
[----:B------:R-:W-:-:S02]  /*08c0*/  FADD R4, -R13, R4 ;  /* 0x000000040d047221 */ /* 0x000fc40000000100 */
[----:B------:R-:W-:Y:S01]  /*08d0*/  FADD R5, -R6, R5 ;  /* 0x0000000506057221 */ /* 0x000fe20000000100 */
[----:B------:R-:W-:Y:S02]  /*08e0*/  SEL R0, R0, RZ, !P0 ;  /* 0x000000ff00007207 */ /* 0x000fe40004000000 */
[----:B------:R-:W-:-:S03]  /*08f0*/  SEL R3, R3, RZ, !P0 ;  /* 0x000000ff03037207 */ /* 0x000fc60004000000 */
[----:B------:R-:W-:Y:S01]  /*0900*/  FFMA R4, R4, R0, R13 ;  /* 0x0000000004047223 */ /* 0x000fe2000000000d */
[----:B------:R-:W-:Y:S01]  /*0910*/  @P0 SEL R4, R8, RZ, P1 ;  /* 0x000000ff08040207 */ /* 0x000fe20000800000 */
[----:B------:R-:W-:Y:S01]  /*0920*/  FFMA R5, R5, R3, R6 ;  /* 0x0000000305057223 */ /* 0x000fe20000000006 */
[----:B------:R-:W-:-:S05]  /*0930*/  @P0 SEL R5, R9, RZ, P1 ;  /* 0x000000ff09050207 */ /* 0x000fca0000800000 */
[----:B------:R-:W-:Y:S01]  /*0940*/  STG.E.64 desc[UR4][R10.64], R4 ;  /* 0x000000040a007986 */ /* 0x000fe2000c101b04 */
[----:B------:R-:W-:Y:S05]  /*0950*/  EXIT ;  /* 0x000000000000794d */ /* 0x000fea0003800000 */
.L_x_0:
[----:B------:R-:W-:-:S00]  /*0960*/  BRA `(.L_x_0) ;  /* 0xfffffffc00fc7947 */ /* 0x000fc0000383ffff */
[----:B------:R-:W-:-:S00]  /*0970*/  NOP ;  /* 0x0000000000007918 */ /* 0x000fc00000000000 */
        /* <DEDUP_REMOVED lines=8> */
.L_x_1:


//--------------------- .nv.constant0.triton_poi_fused_cat_33 --------------------------
	.section	.nv.constant0.triton_poi_fused_cat_33,"a",@progbits
	.sectionflags	@""
	.align	4
.nv.constant0.triton_poi_fused_cat_33:
	.zero		604
